	.headerflags	@"EF_CUDA_TEXMODE_UNIFIED EF_CUDA_64BIT_ADDRESS EF_CUDA_ACCELERATORS EF_CUDA_SM90 EF_CUDA_VIRTUAL_SM(EF_CUDA_SM90)"
	.elftype	@"ET_EXEC"


//--------------------- .nv.info                  --------------------------
	.section	.nv.info,"",@"SHT_CUDA_INFO"
	.align	4


	//----- nvinfo : EIATTR_REGCOUNT
	.align		4
        /*0000*/ 	.byte	0x04, 0x2f
        /*0002*/ 	.short	(.L_1 - .L_0)
	.align		4
.L_0:
        /*0004*/ 	.word	index@(triton_poi_fused_convolution_mul_sigmoid_7)
        /*0008*/ 	.word	0x00000010


	//----- nvinfo : EIATTR_MIN_STACK_SIZE
	.align		4
.L_1:
        /*000c*/ 	.byte	0x04, 0x12
        /*000e*/ 	.short	(.L_3 - .L_2)
	.align		4
.L_2:
        /*0010*/ 	.word	index@(triton_poi_fused_convolution_mul_sigmoid_7)
        /*0014*/ 	.word	0x00000000


	//----- nvinfo : EIATTR_FRAME_SIZE
	.align		4
.L_3:
        /*0018*/ 	.byte	0x04, 0x11
        /*001a*/ 	.short	(.L_5 - .L_4)
	.align		4
.L_4:
        /*001c*/ 	.word	index@(triton_poi_fused_convolution_mul_sigmoid_7)
        /*0020*/ 	.word	0x00000000


	//----- nvinfo : EIATTR_MIN_STACK_SIZE
	.align		4
.L_5:
        /*0024*/ 	.byte	0x04, 0x12
        /*0026*/ 	.short	(.L_7 - .L_6)
	.align		4
.L_6:
        /*0028*/ 	.word	index@(triton_poi_fused_convolution_mul_sigmoid_7)
        /*002c*/ 	.word	0x00000000
.L_7:


//--------------------- .nv.info.triton_poi_fused_convolution_mul_sigmoid_7 --------------------------
	.section	.nv.info.triton_poi_fused_convolution_mul_sigmoid_7,"",@"SHT_CUDA_INFO"
	.sectionflags	@""
	.align	4


	//----- nvinfo : EIATTR_CUDA_API_VERSION
	.align		4
        /*0000*/ 	.byte	0x04, 0x37
        /*0002*/ 	.short	(.L_9 - .L_8)
.L_8:
        /*0004*/ 	.word	0x0000007c


	//----- nvinfo : EIATTR_KPARAM_INFO
	.align		4
.L_9:
        /*0008*/ 	.byte	0x04, 0x17
        /*000a*/ 	.short	(.L_11 - .L_10)
.L_10:
        /*000c*/ 	.word	0x00000000
        /*0010*/ 	.short	0x0004
        /*0012*/ 	.short	0x0020
        /*0014*/ 	.byte	0x00, 0xf0, 0x11, 0x00


	//----- nvinfo : EIATTR_KPARAM_INFO
	.align		4
.L_11:
        /*0018*/ 	.byte	0x04, 0x17
        /*001a*/ 	.short	(.L_13 - .L_12)
.L_12:
        /*001c*/ 	.word	0x00000000
        /*0020*/ 	.short	0x0003
        /*0022*/ 	.short	0x0018
        /*0024*/ 	.byte	0x00, 0xf4, 0x21, 0x00


	//----- nvinfo : EIATTR_KPARAM_INFO
	.align		4
.L_13:
        /*0028*/ 	.byte	0x04, 0x17
        /*002a*/ 	.short	(.L_15 - .L_14)
.L_14:
        /*002c*/ 	.word	0x00000000
        /*0030*/ 	.short	0x0002
        /*0032*/ 	.short	0x0010
        /*0034*/ 	.byte	0x00, 0xf4, 0x21, 0x00


	//----- nvinfo : EIATTR_KPARAM_INFO
	.align		4
.L_15:
        /*0038*/ 	.byte	0x04, 0x17
        /*003a*/ 	.short	(.L_17 - .L_16)
.L_16:
        /*003c*/ 	.word	0x00000000
        /*0040*/ 	.short	0x0001
        /*0042*/ 	.short	0x0008
        /*0044*/ 	.byte	0x00, 0xf4, 0x21, 0x00


	//----- nvinfo : EIATTR_KPARAM_INFO
	.align		4
.L_17:
        /*0048*/ 	.byte	0x04, 0x17
        /*004a*/ 	.short	(.L_19 - .L_18)
.L_18:
        /*004c*/ 	.word	0x00000000
        /*0050*/ 	.short	0x0000
        /*0052*/ 	.short	0x0000
        /*0054*/ 	.byte	0x00, 0xf4, 0x21, 0x00


	//----- nvinfo : EIATTR_SPARSE_MMA_MASK
	.align		4
.L_19:
        /*0058*/ 	.byte	0x03, 0x50
        /*005a*/ 	.short	0x0000


	//----- nvinfo : EIATTR_MAXREG_COUNT
	.align		4
        /*005c*/ 	.byte	0x03, 0x1b
        /*005e*/ 	.short	0x00ff


	//----- nvinfo : EIATTR_EXIT_INSTR_OFFSETS
	.align		4
        /*0060*/ 	.byte	0x04, 0x1c
        /*0062*/ 	.short	(.L_21 - .L_20)


	//   ....[0]....
.L_20:
        /*0064*/ 	.word	0x00000380


	//----- nvinfo : EIATTR_REQNTID
	.align		4
.L_21:
        /*0068*/ 	.byte	0x04, 0x10
        /*006a*/ 	.short	(.L_23 - .L_22)
.L_22:
        /*006c*/ 	.word	0x00000100
        /*0070*/ 	.word	0x00000001
        /*0074*/ 	.word	0x00000001


	//----- nvinfo : EIATTR_CBANK_PARAM_SIZE
	.align		4
.L_23:
        /*0078*/ 	.byte	0x03, 0x19
        /*007a*/ 	.short	0x0024


	//----- nvinfo : EIATTR_PARAM_CBANK
	.align		4
        /*007c*/ 	.byte	0x04, 0x0a
        /*007e*/ 	.short	(.L_25 - .L_24)
	.align		4
.L_24:
        /*0080*/ 	.word	index@(.nv.constant0.triton_poi_fused_convolution_mul_sigmoid_7)
        /*0084*/ 	.short	0x0210
        /*0086*/ 	.short	0x0024


	//----- nvinfo : EIATTR_SW_WAR
	.align		4
.L_25:
        /*0088*/ 	.byte	0x04, 0x36
        /*008a*/ 	.short	(.L_27 - .L_26)
.L_26:
        /*008c*/ 	.word	0x00000008
.L_27:


//--------------------- .nv.callgraph             --------------------------
	.section	.nv.callgraph,"",@"SHT_CUDA_CALLGRAPH"
	.align	4
	.sectionentsize	8
	.align		4
        /*0000*/ 	.word	0x00000000
	.align		4
        /*0004*/ 	.word	0xffffffff
	.align		4
        /*0008*/ 	.word	0x00000000
	.align		4
        /*000c*/ 	.word	0xfffffffe
	.align		4
        /*0010*/ 	.word	0x00000000
	.align		4
        /*0014*/ 	.word	0xfffffffd
	.align		4
        /*0018*/ 	.word	0x00000000
	.align		4
        /*001c*/ 	.word	0xfffffffc


//--------------------- .text.triton_poi_fused_convolution_mul_sigmoid_7 --------------------------
	.section	.text.triton_poi_fused_convolution_mul_sigmoid_7,"ax",@progbits
	.align	128
        .global         triton_poi_fused_convolution_mul_sigmoid_7
        .type           triton_poi_fused_convolution_mul_sigmoid_7,@function
        .size           triton_poi_fused_convolution_mul_sigmoid_7,(.L_x_1 - triton_poi_fused_convolution_mul_sigmoid_7)
        .other          triton_poi_fused_convolution_mul_sigmoid_7,@"STO_CUDA_ENTRY STV_DEFAULT"
triton_poi_fused_convolution_mul_sigmoid_7:
.text.triton_poi_fused_convolution_mul_sigmoid_7:
[----:B------:R-:W-:Y:S01]  /*0000*/  LDC R1, c[0x0][0x28] ;  /* 0x00000a00ff017b82 */ /* 0x000fe20000000800 */
[----:B------:R-:W1:Y:S07]  /*0010*/  S2R R0, SR_TID.X ;  /* 0x0000000000007919 */ /* 0x000e6e0000002100 */
[----:B------:R-:W2:Y:S01]  /*0020*/  LDC.64 R8, c[0x0][0x218] ;  /* 0x00008600ff087b82 */ /* 0x000ea20000000a00 */
[----:B------:R-:W-:Y:S01]  /*0030*/  ULDC.64 UR4, c[0x0][0x208] ;  /* 0x0000820000047ab9 */ /* 0x000fe20000000a00 */
[----:B------:R-:W3:Y:S06]  /*0040*/  S2R R7, SR_CTAID.X ;  /* 0x0000000000077919 */ /* 0x000eec0000002500 */
[----:B------:R-:W4:Y:S01]  /*0050*/  LDC.64 R2, c[0x0][0x210] ;  /* 0x00008400ff027b82 */ /* 0x000f220000000a00 */
[----:B-1----:R-:W-:-:S02]  /*0060*/  SHF.L.U32 R0, R0, 0x1, RZ ;  /* 0x0000000100007819 */ /* 0x002fc400000006ff */
[----:B---3--:R-:W-:Y:S02]  /*0070*/  SHF.R.S32.HI R5, RZ, 0x16, R7 ;  /* 0x00000016ff057819 */ /* 0x008fe40000011407 */
[----:B------:R-:W-:Y:S02]  /*0080*/  LOP3.LUT R0, R0, 0x1fe, RZ, 0xc0, !PT ;  /* 0x000001fe00007812 */ /* 0x000fe400078ec0ff */
[----:B------:R-:W-:Y:S02]  /*0090*/  SGXT R5, R5, 0x1 ;  /* 0x000000010505781a */ /* 0x000fe40000000200 */
[----:B------:R-:W-:-:S04]  /*00a0*/  LEA R0, R7, R0, 0x9 ;  /* 0x0000000007007211 */ /* 0x000fc800078e48ff */
[----:B------:R-:W-:Y:S01]  /*00b0*/  LEA.HI R5, R5, R0, RZ, 0xc ;  /* 0x0000000005057211 */ /* 0x000fe200078f60ff */
[----:B----4-:R-:W-:-:S03]  /*00c0*/  IMAD.WIDE R2, R0, 0x4, R2 ;  /* 0x0000000400027825 */ /* 0x010fc600078e0202 */
[----:B------:R-:W-:Y:S02]  /*00d0*/  SHF.R.S32.HI R5, RZ, 0xc, R5 ;  /* 0x0000000cff057819 */ /* 0x000fe40000011405 */
[----:B------:R-:W3:Y:S02]  /*00e0*/  LDG.E.64 R6, desc[UR4][R2.64] ;  /* 0x0000000402067981 */ /* 0x000ee4000c1e1b00 */
[----:B------:R-:W-:-:S04]  /*00f0*/  LEA.HI R4, R5, R5, RZ, 0x6 ;  /* 0x0000000505047211 */ /* 0x000fc800078f30ff */
[----:B------:R-:W-:-:S04]  /*0100*/  LOP3.LUT R4, R4, 0xffffffc0, RZ, 0xc0, !PT ;  /* 0xffffffc004047812 */ /* 0x000fc800078ec0ff */
[----:B------:R-:W-:-:S05]  /*0110*/  IADD3 R5, R5, -R4, RZ ;  /* 0x8000000405057210 */ /* 0x000fca0007ffe0ff */
[----:B--2---:R-:W-:Y:S02]  /*0120*/  IMAD.WIDE R8, R5, 0x4, R8 ;  /* 0x0000000405087825 */ /* 0x004fe400078e0208 */
[----:B------:R-:W1:Y:S04]  /*0130*/  LDC.64 R4, c[0x0][0x220] ;  /* 0x00008800ff047b82 */ /* 0x000e680000000a00 */
[----:B------:R-:W3:Y:S01]  /*0140*/  LDG.E.EL R8, desc[UR4][R8.64] ;  /* 0x0000000408087981 */ /* 0x000ee2000c2e1900 */
[----:B-1----:R-:W-:-:S06]  /*0150*/  IMAD.WIDE R4, R0, 0x4, R4 ;  /* 0x0000000400047825 */ /* 0x002fcc00078e0204 */
[----:B------:R-:W2:Y:S01]  /*0160*/  LDG.E.64 R4, desc[UR4][R4.64] ;  /* 0x0000000404047981 */ /* 0x000ea2000c1e1b00 */
[--C-:B---3--:R-:W-:Y:S01]  /*0170*/  FADD R6, R6, R8.reuse ;  /* 0x0000000806067221 */ /* 0x108fe20000000000 */
[----:B------:R-:W-:-:S03]  /*0180*/  FADD R7, R7, R8 ;  /* 0x0000000807077221 */ /* 0x000fc60000000000 */
[----:B------:R-:W-:-:S04]  /*0190*/  FADD R10, RZ, -R6 ;  /* 0x80000006ff0a7221 */ /* 0x000fc80000000000 */
[----:B------:R-:W-:Y:S01]  /*01a0*/  FMUL R11, R10, 1.4426950216293334961 ;  /* 0x3fb8aa3b0a0b7820 */ /* 0x000fe20000400000 */
[----:B------:R-:W-:-:S04]  /*01b0*/  FADD R10, RZ, -R7 ;  /* 0x80000007ff0a7221 */ /* 0x000fc80000000000 */
[----:B------:R-:W-:Y:S01]  /*01c0*/  FMUL R10, R10, 1.4426950216293334961 ;  /* 0x3fb8aa3b0a0a7820 */ /* 0x000fe20000400000 */
[----:B------:R-:W-:-:S04]  /*01d0*/  FSETP.GEU.AND P0, PT, R11, -126, PT ;  /* 0xc2fc00000b00780b */ /* 0x000fc80003f0e000 */
[----:B------:R-:W-:-:S09]  /*01e0*/  FSETP.GEU.AND P1, PT, R10, -126, PT ;  /* 0xc2fc00000a00780b */ /* 0x000fd20003f2e000 */
[----:B------:R-:W-:-:S04]  /*01f0*/  @!P0 FMUL R11, R11, 0.5 ;  /* 0x3f0000000b0b8820 */ /* 0x000fc80000400000 */
[----:B------:R-:W-:Y:S01]  /*0200*/  @!P1 FMUL R10, R10, 0.5 ;  /* 0x3f0000000a0a9820 */ /* 0x000fe20000400000 */
[----:B------:R-:W1:Y:S08]  /*0210*/  MUFU.EX2 R8, R11 ;  /* 0x0000000b00087308 */ /* 0x000e700000000800 */
[----:B------:R-:W3:Y:S01]  /*0220*/  MUFU.EX2 R9, R10 ;  /* 0x0000000a00097308 */ /* 0x000ee20000000800 */
[----:B-1----:R-:W-:-:S04]  /*0230*/  @!P0 FMUL R8, R8, R8 ;  /* 0x0000000808088220 */ /* 0x002fc80000400000 */
[----:B------:R-:W-:Y:S01]  /*0240*/  FADD R12, R8, 1 ;  /* 0x3f800000080c7421 */ /* 0x000fe20000000000 */
[----:B---3--:R-:W-:-:S04]  /*0250*/  @!P1 FMUL R9, R9, R9 ;  /* 0x0000000909099220 */ /* 0x008fc80000400000 */
[----:B------:R-:W-:Y:S01]  /*0260*/  FADD R13, R9, 1 ;  /* 0x3f800000090d7421 */ /* 0x000fe20000000000 */
[----:B------:R-:W-:Y:S01]  /*0270*/  FSETP.GT.AND P0, PT, R12, 8.50705917302346158658e+37, PT ;  /* 0x7e8000000c00780b */ /* 0x000fe20003f04000 */
[----:B------:R-:W1:Y:S03]  /*0280*/  LDC.64 R8, c[0x0][0x228] ;  /* 0x00008a00ff087b82 */ /* 0x000e660000000a00 */
[----:B------:R-:W-:Y:S01]  /*0290*/  FSETP.GT.AND P1, PT, R13, 8.50705917302346158658e+37, PT ;  /* 0x7e8000000d00780b */ /* 0x000fe20003f24000 */
[----:B------:R-:W-:-:S08]  /*02a0*/  HFMA2.MMA R10, -RZ, RZ, 1.625, 0 ;  /* 0x3e800000ff0a7435 */ /* 0x000fd000000001ff */
[----:B------:R-:W-:-:S04]  /*02b0*/  @P0 FMUL R12, R12, 0.25 ;  /* 0x3e8000000c0c0820 */ /* 0x000fc80000400000 */
[----:B------:R-:W-:Y:S02]  /*02c0*/  @P1 FMUL R13, R13, 0.25 ;  /* 0x3e8000000d0d1820 */ /* 0x000fe40000400000 */
[----:B------:R-:W3:Y:S08]  /*02d0*/  MUFU.RCP R12, R12 ;  /* 0x0000000c000c7308 */ /* 0x000ef00000001000 */
[----:B------:R-:W4:Y:S01]  /*02e0*/  MUFU.RCP R13, R13 ;  /* 0x0000000d000d7308 */ /* 0x000f220000001000 */
[----:B------:R-:W-:-:S02]  /*02f0*/  FSEL R11, R10, 1, P0 ;  /* 0x3f8000000a0b7808 */ /* 0x000fc40000000000 */
[----:B------:R-:W-:-:S03]  /*0300*/  FSEL R10, R10, 1, P1 ;  /* 0x3f8000000a0a7808 */ /* 0x000fc60000800000 */
[----:B---3--:R-:W-:Y:S01]  /*0310*/  FMUL R11, R12, R11 ;  /* 0x0000000b0c0b7220 */ /* 0x008fe20000400000 */
[----:B-1----:R-:W-:-:S04]  /*0320*/  IMAD.WIDE R8, R0, 0x4, R8 ;  /* 0x0000000400087825 */ /* 0x002fc800078e0208 */
[----:B--2---:R-:W-:Y:S01]  /*0330*/  FMUL R4, R4, R11 ;  /* 0x0000000b04047220 */ /* 0x004fe20000400000 */
[----:B----4-:R-:W-:-:S04]  /*0340*/  FMUL R10, R13, R10 ;  /* 0x0000000a0d0a7220 */ /* 0x010fc80000400000 */
[----:B------:R-:W-:Y:S01]  /*0350*/  FMUL R5, R5, R10 ;  /* 0x0000000a05057220 */ /* 0x000fe20000400000 */
[----:B------:R-:W-:Y:S04]  /*0360*/  STG.E.64 desc[UR4][R2.64], R6 ;  /* 0x0000000602007986 */ /* 0x000fe8000c101b04 */
[----:B------:R-:W-:Y:S01]  /*0370*/  STG.E.64 desc[UR4][R8.64], R4 ;  /* 0x0000000408007986 */ /* 0x000fe2000c101b04 */
[----:B------:R-:W-:Y:S05]  /*0380*/  EXIT ;  /* 0x000000000000794d */ /* 0x000fea0003800000 */
.L_x_0:
[----:B------:R-:W-:-:S00]  /*0390*/  BRA `(.L_x_0) ;  /* 0xfffffffc00fc7947 */ /* 0x000fc0000383ffff */
[----:B------:R-:W-:-:S00]  /*03a0*/  NOP ;  /* 0x0000000000007918 */ /* 0x000fc00000000000 */
        /* <DEDUP_REMOVED lines=13> */
.L_x_1:


//--------------------- .nv.constant0.triton_poi_fused_convolution_mul_sigmoid_7 --------------------------
	.section	.nv.constant0.triton_poi_fused_convolution_mul_sigmoid_7,"a",@progbits
	.sectionflags	@""
	.align	4
.nv.constant0.triton_poi_fused_convolution_mul_sigmoid_7:
	.zero		564
